	.headerflags	@"EF_CUDA_TEXMODE_UNIFIED EF_CUDA_64BIT_ADDRESS EF_CUDA_SM86 EF_CUDA_VIRTUAL_SM(EF_CUDA_SM86)"
	.elftype	@"ET_EXEC"


//--------------------- .nv.info                  --------------------------
	.section	.nv.info,"",@"SHT_CUDA_INFO"
	.align	4


	//----- nvinfo : EIATTR_REGCOUNT
	.align		4
        /*0000*/ 	.byte	0x04, 0x2f
        /*0002*/ 	.short	(.L_1 - .L_0)
	.align		4
.L_0:
        /*0004*/ 	.word	index@(triton_)
        /*0008*/ 	.word	0x00000010


	//----- nvinfo : EIATTR_MIN_STACK_SIZE
	.align		4
.L_1:
        /*000c*/ 	.byte	0x04, 0x12
        /*000e*/ 	.short	(.L_3 - .L_2)
	.align		4
.L_2:
        /*0010*/ 	.word	index@(triton_)
        /*0014*/ 	.word	0x00000000


	//----- nvinfo : EIATTR_FRAME_SIZE
	.align		4
.L_3:
        /*0018*/ 	.byte	0x04, 0x11
        /*001a*/ 	.short	(.L_5 - .L_4)
	.align		4
.L_4:
        /*001c*/ 	.word	index@(triton_)
        /*0020*/ 	.word	0x00000000


	//----- nvinfo : EIATTR_MIN_STACK_SIZE
	.align		4
.L_5:
        /*0024*/ 	.byte	0x04, 0x12
        /*0026*/ 	.short	(.L_7 - .L_6)
	.align		4
.L_6:
        /*0028*/ 	.word	index@(triton_)
        /*002c*/ 	.word	0x00000000
.L_7:


//--------------------- .nv.info.triton_          --------------------------
	.section	.nv.info.triton_,"",@"SHT_CUDA_INFO"
	.sectionflags	@""
	.align	4


	//----- nvinfo : EIATTR_CUDA_API_VERSION
	.align		4
        /*0000*/ 	.byte	0x04, 0x37
        /*0002*/ 	.short	(.L_9 - .L_8)
.L_8:
        /*0004*/ 	.word	0x0000007c


	//----- nvinfo : EIATTR_SW2861232_WAR
	.align		4
.L_9:
        /*0008*/ 	.byte	0x01, 0x35
	.zero		2


	//----- nvinfo : EIATTR_PARAM_CBANK
	.align		4
        /*000c*/ 	.byte	0x04, 0x0a
        /*000e*/ 	.short	(.L_11 - .L_10)
	.align		4
.L_10:
        /*0010*/ 	.word	index@(.nv.constant0.triton_)
        /*0014*/ 	.short	0x0160
        /*0016*/ 	.short	0x0040


	//----- nvinfo : EIATTR_CBANK_PARAM_SIZE
	.align		4
.L_11:
        /*0018*/ 	.byte	0x03, 0x19
        /*001a*/ 	.short	0x0040


	//----- nvinfo : EIATTR_KPARAM_INFO
	.align		4
        /*001c*/ 	.byte	0x04, 0x17
        /*001e*/ 	.short	(.L_13 - .L_12)
.L_12:
        /*0020*/ 	.word	0x00000000
        /*0024*/ 	.short	0x0007
        /*0026*/ 	.short	0x0038
        /*0028*/ 	.byte	0x00, 0xf4, 0x21, 0x00


	//----- nvinfo : EIATTR_KPARAM_INFO
	.align		4
.L_13:
        /*002c*/ 	.byte	0x04, 0x17
        /*002e*/ 	.short	(.L_15 - .L_14)
.L_14:
        /*0030*/ 	.word	0x00000000
        /*0034*/ 	.short	0x0006
        /*0036*/ 	.short	0x0030
        /*0038*/ 	.byte	0x00, 0xf0, 0x11, 0x00


	//----- nvinfo : EIATTR_KPARAM_INFO
	.align		4
.L_15:
        /*003c*/ 	.byte	0x04, 0x17
        /*003e*/ 	.short	(.L_17 - .L_16)
.L_16:
        /*0040*/ 	.word	0x00000000
        /*0044*/ 	.short	0x0005
        /*0046*/ 	.short	0x0028
        /*0048*/ 	.byte	0x00, 0xf4, 0x21, 0x00


	//----- nvinfo : EIATTR_KPARAM_INFO
	.align		4
.L_17:
        /*004c*/ 	.byte	0x04, 0x17
        /*004e*/ 	.short	(.L_19 - .L_18)
.L_18:
        /*0050*/ 	.word	0x00000000
        /*0054*/ 	.short	0x0004
        /*0056*/ 	.short	0x0020
        /*0058*/ 	.byte	0x00, 0xf4, 0x21, 0x00


	//----- nvinfo : EIATTR_KPARAM_INFO
	.align		4
.L_19:
        /*005c*/ 	.byte	0x04, 0x17
        /*005e*/ 	.short	(.L_21 - .L_20)
.L_20:
        /*0060*/ 	.word	0x00000000
        /*0064*/ 	.short	0x0003
        /*0066*/ 	.short	0x0018
        /*0068*/ 	.byte	0x00, 0xf4, 0x21, 0x00


	//----- nvinfo : EIATTR_KPARAM_INFO
	.align		4
.L_21:
        /*006c*/ 	.byte	0x04, 0x17
        /*006e*/ 	.short	(.L_23 - .L_22)
.L_22:
        /*0070*/ 	.word	0x00000000
        /*0074*/ 	.short	0x0002
        /*0076*/ 	.short	0x0010
        /*0078*/ 	.byte	0x00, 0xf4, 0x21, 0x00


	//----- nvinfo : EIATTR_KPARAM_INFO
	.align		4
.L_23:
        /*007c*/ 	.byte	0x04, 0x17
        /*007e*/ 	.short	(.L_25 - .L_24)
.L_24:
        /*0080*/ 	.word	0x00000000
        /*0084*/ 	.short	0x0001
        /*0086*/ 	.short	0x0008
        /*0088*/ 	.byte	0x00, 0xf4, 0x21, 0x00


	//----- nvinfo : EIATTR_KPARAM_INFO
	.align		4
.L_25:
        /*008c*/ 	.byte	0x04, 0x17
        /*008e*/ 	.short	(.L_27 - .L_26)
.L_26:
        /*0090*/ 	.word	0x00000000
        /*0094*/ 	.short	0x0000
        /*0096*/ 	.short	0x0000
        /*0098*/ 	.byte	0x00, 0xf4, 0x21, 0x00


	//----- nvinfo : EIATTR_MAXREG_COUNT
	.align		4
.L_27:
        /*009c*/ 	.byte	0x03, 0x1b
        /*009e*/ 	.short	0x00ff


	//----- nvinfo : EIATTR_EXIT_INSTR_OFFSETS
	.align		4
        /*00a0*/ 	.byte	0x04, 0x1c
        /*00a2*/ 	.short	(.L_29 - .L_28)


	//   ....[0]....
.L_28:
        /*00a4*/ 	.word	0x00000350


	//----- nvinfo : EIATTR_REQNTID
	.align		4
.L_29:
        /*00a8*/ 	.byte	0x04, 0x10
        /*00aa*/ 	.short	(.L_31 - .L_30)
.L_30:
        /*00ac*/ 	.word	0x00000100
        /*00b0*/ 	.word	0x00000001
        /*00b4*/ 	.word	0x00000001
.L_31:


//--------------------- .nv.callgraph             --------------------------
	.section	.nv.callgraph,"",@"SHT_CUDA_CALLGRAPH"
	.align	4
	.sectionentsize	8
	.align		4
        /*0000*/ 	.word	0x00000000
	.align		4
        /*0004*/ 	.word	0xffffffff
	.align		4
        /*0008*/ 	.word	0x00000000
	.align		4
        /*000c*/ 	.word	0xfffffffe
	.align		4
        /*0010*/ 	.word	0x00000000
	.align		4
        /*0014*/ 	.word	0xfffffffd
	.align		4
        /*0018*/ 	.word	0x00000000
	.align		4
        /*001c*/ 	.word	0xfffffffc


//--------------------- .nv.rel.action            --------------------------
	.section	.nv.rel.action,"",@"SHT_CUDA_RELOCINFO"
	.align	8
	.sectionentsize	8
        /*0000*/ 	.byte	0x73, 0x00, 0x00, 0x00, 0x00, 0x00, 0x00, 0x00, 0x00, 0x00, 0x00, 0x11, 0x25, 0x00, 0x05, 0x36


//--------------------- .nv.constant0.triton_     --------------------------
	.section	.nv.constant0.triton_,"a",@progbits
	.sectionflags	@""
	.align	4
.nv.constant0.triton_:
	.zero		416


//--------------------- .text.triton_             --------------------------
	.section	.text.triton_,"ax",@progbits
	.sectioninfo	@"SHI_REGISTERS=16"
	.align	128
        .global         triton_
        .type           triton_,@function
        .size           triton_,(.L_x_1 - triton_)
        .other          triton_,@"STO_CUDA_ENTRY STV_DEFAULT"
triton_:
.text.triton_:
[----:B------:R-:W-:Y:S02]  /*0000*/  IMAD.MOV.U32 R1, RZ, RZ, c[0x0][0x28] ;  /* 0x00000a00ff017624 */ /* 0x000fe400078e00ff */
[----:B------:R-:W0:Y:S01]  /*0010*/  S2R R0, SR_TID.X ;  /* 0x0000000000007919 */ /* 0x000e220000002100 */
[----:B------:R-:W-:Y:S01]  /*0020*/  IMAD.MOV.U32 R11, RZ, RZ, 0x2 ;  /* 0x00000002ff0b7424 */ /* 0x000fe200078e00ff */
[----:B------:R-:W-:Y:S02]  /*0030*/  ULDC.64 UR4, c[0x0][0x118] ;  /* 0x0000460000047ab9 */ /* 0x000fe40000000a00 */
[----:B------:R-:W1:Y:S01]  /*0040*/  S2R R3, SR_CTAID.X ;  /* 0x0000000000037919 */ /* 0x000e620000002500 */
[----:B0-----:R-:W-:-:S05]  /*0050*/  IMAD.SHL.U32 R0, R0, 0x2, RZ ;  /* 0x0000000200007824 */ /* 0x001fca00078e00ff */
[----:B------:R-:W-:-:S04]  /*0060*/  LOP3.LUT R0, R0, 0x1fe, RZ, 0xc0, !PT ;  /* 0x000001fe00007812 */ /* 0x000fc800078ec0ff */
[----:B-1----:R-:W-:-:S05]  /*0070*/  LEA R0, R3, R0, 0x9 ;  /* 0x0000000003007211 */ /* 0x002fca00078e48ff */
[----:B------:R-:W-:-:S05]  /*0080*/  IMAD.HI R2, R0, 0x2aaaaaab, RZ ;  /* 0x2aaaaaab00027827 */ /* 0x000fca00078e02ff */
[----:B------:R-:W-:-:S04]  /*0090*/  SHF.R.U32.HI R3, RZ, 0x1f, R2 ;  /* 0x0000001fff037819 */ /* 0x000fc80000011602 */
[----:B------:R-:W-:-:S05]  /*00a0*/  LEA.HI.SX32 R3, R2, R3, 0x15 ;  /* 0x0000000302037211 */ /* 0x000fca00078faaff */
[----:B------:R-:W-:-:S06]  /*00b0*/  IMAD.WIDE R4, R3, R11, c[0x0][0x168] ;  /* 0x00005a0003047625 */ /* 0x000fcc00078e020b */
[----:B------:R-:W2:Y:S01]  /*00c0*/  LDG.E.EL.U16 R4, [R4.64] ;  /* 0x0000000404047981 */ /* 0x000ea2000c2e1500 */
[----:B------:R-:W-:-:S06]  /*00d0*/  IMAD.WIDE R6, R3, R11, c[0x0][0x170] ;  /* 0x00005c0003067625 */ /* 0x000fcc00078e020b */
[----:B------:R-:W3:Y:S01]  /*00e0*/  LDG.E.EL.U16 R6, [R6.64] ;  /* 0x0000000406067981 */ /* 0x000ee2000c2e1500 */
[----:B------:R-:W-:Y:S01]  /*00f0*/  MOV R13, 0x4 ;  /* 0x00000004000d7802 */ /* 0x000fe20000000f00 */
[----:B------:R-:W-:-:S04]  /*0100*/  IMAD R10, R3, -0x3000, R0 ;  /* 0xffffd000030a7824 */ /* 0x000fc800078e0200 */
[----:B------:R-:W-:-:S04]  /*0110*/  IMAD.WIDE R2, R0, R13, c[0x0][0x160] ;  /* 0x0000580000027625 */ /* 0x000fc800078e020d */
[CC--:B------:R-:W-:Y:S02]  /*0120*/  IMAD.WIDE R8, R10.reuse, R11.reuse, c[0x0][0x178] ;  /* 0x00005e000a087625 */ /* 0x0c0fe400078e020b */
[----:B------:R-:W4:Y:S02]  /*0130*/  LDG.E.64 R2, [R2.64] ;  /* 0x0000000402027981 */ /* 0x000f24000c1e1b00 */
[----:B------:R-:W-:Y:S02]  /*0140*/  IMAD.WIDE R10, R10, R11, c[0x0][0x180] ;  /* 0x000060000a0a7625 */ /* 0x000fe400078e020b */
[----:B------:R0:W5:Y:S04]  /*0150*/  LDG.E.EL R8, [R8.64] ;  /* 0x0000000408087981 */ /* 0x000168000c2e1900 */
[----:B------:R-:W5:Y:S01]  /*0160*/  LDG.E.EL R10, [R10.64] ;  /* 0x000000040a0a7981 */ /* 0x000f62000c2e1900 */
[----:B--2---:R-:W-:-:S05]  /*0170*/  IMAD.U32 R5, R4, 0x10000, RZ ;  /* 0x0001000004057824 */ /* 0x004fca00078e00ff */
[----:B------:R-:W-:Y:S01]  /*0180*/  FSETP.GE.AND P0, PT, R5, RZ, PT ;  /* 0x000000ff0500720b */ /* 0x000fe20003f06000 */
[----:B---3--:R-:W-:-:S03]  /*0190*/  IMAD.U32 R5, R6, 0x10000, RZ ;  /* 0x0001000006057824 */ /* 0x008fc600078e00ff */
[----:B------:R-:W-:Y:S02]  /*01a0*/  SEL R4, R4, RZ, !P0 ;  /* 0x000000ff04047207 */ /* 0x000fe40004000000 */
[----:B------:R-:W-:Y:S02]  /*01b0*/  FSETP.GTU.AND P1, PT, R5, RZ, PT ;  /* 0x000000ff0500720b */ /* 0x000fe40003f2c000 */
[----:B------:R-:W-:Y:S02]  /*01c0*/  SHF.L.U32 R4, R4, 0x10, RZ ;  /* 0x0000001004047819 */ /* 0x000fe400000006ff */
[----:B------:R-:W-:-:S03]  /*01d0*/  SEL R6, R6, RZ, P1 ;  /* 0x000000ff06067207 */ /* 0x000fc60000800000 */
[----:B------:R-:W-:Y:S01]  /*01e0*/  FADD R4, RZ, -R4 ;  /* 0x80000004ff047221 */ /* 0x000fe20000000000 */
[----:B------:R-:W-:Y:S02]  /*01f0*/  SHF.L.U32 R5, R6, 0x10, RZ ;  /* 0x0000001006057819 */ /* 0x000fe400000006ff */
[----:B----4-:R-:W-:Y:S02]  /*0200*/  I2FP.F32.S32 R6, R2 ;  /* 0x0000000200067245 */ /* 0x010fe40000201400 */
[C---:B------:R-:W-:Y:S02]  /*0210*/  FSETP.NAN.AND P0, PT, R4.reuse, R4, PT ;  /* 0x000000040400720b */ /* 0x040fe40003f08000 */
[----:B------:R-:W-:Y:S02]  /*0220*/  FSETP.GT.AND P1, PT, R4, R5, PT ;  /* 0x000000050400720b */ /* 0x000fe40003f24000 */
[----:B0-----:R-:W-:Y:S02]  /*0230*/  I2FP.F32.S32 R9, R3 ;  /* 0x0000000300097245 */ /* 0x001fe40000201400 */
[C---:B-----5:R-:W-:Y:S01]  /*0240*/  PRMT R2, R8.reuse, 0x7632, R2 ;  /* 0x0000763208027816 */ /* 0x060fe20000000002 */
[----:B------:R-:W-:Y:S01]  /*0250*/  IMAD.U32 R8, R8, 0x10000, RZ ;  /* 0x0001000008087824 */ /* 0x000fe200078e00ff */
[----:B------:R-:W-:-:S04]  /*0260*/  PRMT R3, R10, 0x7632, R3 ;  /* 0x000076320a037816 */ /* 0x000fc80000000003 */
[----:B------:R-:W-:Y:S02]  /*0270*/  SHF.L.U32 R7, R3, 0x10, RZ ;  /* 0x0000001003077819 */ /* 0x000fe400000006ff */
[----:B------:R-:W-:Y:S02]  /*0280*/  @!P0 FSEL R4, R4, R5, P1 ;  /* 0x0000000504048208 */ /* 0x000fe40000800000 */
[----:B------:R-:W-:-:S03]  /*0290*/  SHF.L.U32 R5, R10, 0x10, RZ ;  /* 0x000000100a057819 */ /* 0x000fc600000006ff */
[----:B------:R-:W-:Y:S01]  /*02a0*/  FMUL R11, R4, 0.0078740157186985015869 ;  /* 0x3c010204040b7820 */ /* 0x000fe20000400000 */
[----:B------:R-:W-:Y:S02]  /*02b0*/  IMAD.U32 R4, R2, 0x10000, RZ ;  /* 0x0001000002047824 */ /* 0x000fe400078e00ff */
[----:B------:R-:W-:Y:S02]  /*02c0*/  IMAD.WIDE R2, R0, R13, c[0x0][0x188] ;  /* 0x0000620000027625 */ /* 0x000fe400078e020d */
[C---:B------:R-:W-:Y:S02]  /*02d0*/  FSETP.GT.AND P0, PT, R11.reuse, 9.9999997473787516356e-06, PT ;  /* 0x3727c5ac0b00780b */ /* 0x040fe40003f04000 */
[----:B------:R-:W-:-:S11]  /*02e0*/  FSETP.NAN.AND P1, PT, R11, R11, PT ;  /* 0x0000000b0b00720b */ /* 0x000fd60003f28000 */
[----:B------:R-:W-:-:S05]  /*02f0*/  @!P0 FSEL R11, R11, 9.9999997473787516356e-06, P1 ;  /* 0x3727c5ac0b0b8808 */ /* 0x000fca0000800000 */
[-C--:B------:R-:W-:Y:S01]  /*0300*/  FMUL R6, R6, R11.reuse ;  /* 0x0000000b06067220 */ /* 0x080fe20000400000 */
[----:B------:R-:W-:-:S03]  /*0310*/  FMUL R9, R9, R11 ;  /* 0x0000000b09097220 */ /* 0x000fc60000400000 */
[----:B------:R-:W-:Y:S01]  /*0320*/  FFMA R6, R8, R6, R5 ;  /* 0x0000000608067223 */ /* 0x000fe20000000005 */
[----:B------:R-:W-:-:S05]  /*0330*/  FFMA R7, R4, R9, R7 ;  /* 0x0000000904077223 */ /* 0x000fca0000000007 */
[----:B------:R-:W-:Y:S01]  /*0340*/  STG.E.64 [R2.64], R6 ;  /* 0x0000000602007986 */ /* 0x000fe2000c101b04 */
[----:B------:R-:W-:Y:S05]  /*0350*/  EXIT ;  /* 0x000000000000794d */ /* 0x000fea0003800000 */
.L_x_0:
[----:B------:R-:W-:-:S00]  /*0360*/  BRA `(.L_x_0) ;  /* 0xfffffff000007947 */ /* 0x000fc0000383ffff */
[----:B------:R-:W-:-:S00]  /*0370*/  NOP ;  /* 0x0000000000007918 */ /* 0x000fc00000000000 */
        /* <DEDUP_REMOVED lines=8> */
.L_x_1:
